//
// Generated by NVIDIA NVVM Compiler
//
// Compiler Build ID: CL-36424714
// Cuda compilation tools, release 13.0, V13.0.88
// Based on NVVM 20.0.0
//

.version 9.0
.target sm_100
.address_size 64

	// .globl	_Z7prescanPjS_iS_j
// _ZZ7prescanPjS_iS_jE10scan_array has been demoted
// _ZZ9addOffsetPjS_jE8offTotal has been demoted

.visible .entry _Z7prescanPjS_iS_j(
	.param .u64 .ptr .align 1 _Z7prescanPjS_iS_j_param_0,
	.param .u64 .ptr .align 1 _Z7prescanPjS_iS_j_param_1,
	.param .u32 _Z7prescanPjS_iS_j_param_2,
	.param .u64 .ptr .align 1 _Z7prescanPjS_iS_j_param_3,
	.param .u32 _Z7prescanPjS_iS_j_param_4
)
{
	.reg .pred 	%p<13>;
	.reg .b32 	%r<68>;
	.reg .b64 	%rd<17>;
	// demoted variable
	.shared .align 4 .b8 _ZZ7prescanPjS_iS_jE10scan_array[32];
	ld.param.u64 	%rd4, [_Z7prescanPjS_iS_j_param_0];
	ld.param.u64 	%rd5, [_Z7prescanPjS_iS_j_param_1];
	ld.param.u64 	%rd3, [_Z7prescanPjS_iS_j_param_3];
	ld.param.u32 	%r12, [_Z7prescanPjS_iS_j_param_4];
	cvta.to.global.u64 	%rd1, %rd4;
	cvta.to.global.u64 	%rd2, %rd5;
	mov.u32 	%r1, %tid.x;
	mov.u32 	%r2, %ntid.x;
	shl.b32 	%r3, %r2, 1;
	mov.u32 	%r4, %ctaid.x;
	mad.lo.s32 	%r5, %r3, %r4, %r1;
	shr.u32 	%r13, %r12, 3;
	and.b32  	%r14, %r12, 7;
	setp.ne.s32 	%p1, %r14, 0;
	selp.u32 	%r15, 1, 0, %p1;
	add.s32 	%r16, %r13, %r15;
	shl.b32 	%r17, %r16, 3;
	sub.s32 	%r18, %r17, %r12;
	div.u32 	%r19, %r4, %r16;
	mul.lo.s32 	%r6, %r19, %r18;
	mad.lo.s32 	%r20, %r19, %r12, %r6;
	sub.s32 	%r7, %r5, %r20;
	setp.ge.u32 	%p2, %r7, %r12;
	shl.b32 	%r21, %r1, 2;
	mov.u32 	%r22, _ZZ7prescanPjS_iS_jE10scan_array;
	add.s32 	%r8, %r22, %r21;
	@%p2 bra 	$L__BB0_2;
	sub.s32 	%r24, %r5, %r6;
	mul.wide.u32 	%rd6, %r24, 4;
	add.s64 	%rd7, %rd2, %rd6;
	ld.global.u32 	%r25, [%rd7];
	st.shared.u32 	[%r8], %r25;
	bra.uni 	$L__BB0_3;
$L__BB0_2:
	mov.b32 	%r23, 0;
	st.shared.u32 	[%r8], %r23;
$L__BB0_3:
	add.s32 	%r9, %r7, %r2;
	setp.ge.u32 	%p3, %r9, %r12;
	shl.b32 	%r26, %r2, 2;
	add.s32 	%r10, %r8, %r26;
	@%p3 bra 	$L__BB0_5;
	add.s32 	%r28, %r5, %r2;
	sub.s32 	%r29, %r28, %r6;
	mul.wide.u32 	%rd8, %r29, 4;
	add.s64 	%rd9, %rd2, %rd8;
	ld.global.u32 	%r30, [%rd9];
	st.shared.u32 	[%r10], %r30;
	bra.uni 	$L__BB0_6;
$L__BB0_5:
	mov.b32 	%r27, 0;
	st.shared.u32 	[%r10], %r27;
$L__BB0_6:
	bar.sync 	0;
	setp.gt.u32 	%p4, %r1, 3;
	@%p4 bra 	$L__BB0_8;
	add.s32 	%r32, %r8, %r21;
	ld.shared.u32 	%r33, [%r32];
	ld.shared.u32 	%r34, [%r32+4];
	add.s32 	%r35, %r34, %r33;
	st.shared.u32 	[%r32+4], %r35;
$L__BB0_8:
	bar.sync 	0;
	setp.gt.u32 	%p5, %r1, 1;
	@%p5 bra 	$L__BB0_10;
	mad.lo.s32 	%r36, %r1, 12, %r8;
	ld.shared.u32 	%r37, [%r36+4];
	ld.shared.u32 	%r38, [%r36+12];
	add.s32 	%r39, %r38, %r37;
	st.shared.u32 	[%r36+12], %r39;
$L__BB0_10:
	bar.sync 	0;
	setp.ne.s32 	%p6, %r1, 0;
	@%p6 bra 	$L__BB0_12;
	ld.shared.u32 	%r40, [_ZZ7prescanPjS_iS_jE10scan_array+12];
	ld.shared.u32 	%r41, [_ZZ7prescanPjS_iS_jE10scan_array+28];
	add.s32 	%r42, %r41, %r40;
	st.shared.u32 	[_ZZ7prescanPjS_iS_jE10scan_array+28], %r42;
$L__BB0_12:
	setp.ne.s32 	%p7, %r1, 0;
	bar.sync 	0;
	@%p7 bra 	$L__BB0_14;
	shl.b32 	%r43, %r3, 2;
	add.s32 	%r45, %r22, %r43;
	ld.shared.u32 	%r46, [%r45+-4];
	cvta.to.global.u64 	%rd10, %rd3;
	mul.wide.u32 	%rd11, %r4, 4;
	add.s64 	%rd12, %rd10, %rd11;
	st.global.u32 	[%rd12], %r46;
	mov.b32 	%r47, 0;
	st.shared.u32 	[%r45+-4], %r47;
$L__BB0_14:
	setp.ne.s32 	%p8, %r1, 0;
	bar.sync 	0;
	add.s32 	%r11, %r1, 1;
	@%p8 bra 	$L__BB0_16;
	ld.shared.u32 	%r48, [_ZZ7prescanPjS_iS_jE10scan_array+28];
	ld.shared.u32 	%r49, [_ZZ7prescanPjS_iS_jE10scan_array+12];
	add.s32 	%r50, %r49, %r48;
	st.shared.u32 	[_ZZ7prescanPjS_iS_jE10scan_array+28], %r50;
	st.shared.u32 	[_ZZ7prescanPjS_iS_jE10scan_array+12], %r48;
$L__BB0_16:
	setp.gt.u32 	%p9, %r1, 1;
	bar.sync 	0;
	@%p9 bra 	$L__BB0_18;
	shl.b32 	%r51, %r11, 4;
	add.s32 	%r53, %r22, %r51;
	ld.shared.u32 	%r54, [%r53+-4];
	ld.shared.u32 	%r55, [%r53+-12];
	add.s32 	%r56, %r55, %r54;
	st.shared.u32 	[%r53+-4], %r56;
	st.shared.u32 	[%r53+-12], %r54;
$L__BB0_18:
	setp.gt.u32 	%p10, %r1, 3;
	bar.sync 	0;
	@%p10 bra 	$L__BB0_20;
	shl.b32 	%r57, %r11, 3;
	add.s32 	%r59, %r22, %r57;
	ld.shared.u32 	%r60, [%r59+-4];
	ld.shared.u32 	%r61, [%r59+-8];
	add.s32 	%r62, %r61, %r60;
	st.shared.u32 	[%r59+-4], %r62;
	st.shared.u32 	[%r59+-8], %r60;
$L__BB0_20:
	setp.ge.u32 	%p11, %r7, %r12;
	bar.sync 	0;
	@%p11 bra 	$L__BB0_22;
	ld.shared.u32 	%r63, [%r8];
	sub.s32 	%r64, %r5, %r6;
	mul.wide.u32 	%rd13, %r64, 4;
	add.s64 	%rd14, %rd1, %rd13;
	st.global.u32 	[%rd14], %r63;
$L__BB0_22:
	setp.ge.u32 	%p12, %r9, %r12;
	@%p12 bra 	$L__BB0_24;
	ld.shared.u32 	%r65, [%r10];
	add.s32 	%r66, %r5, %r2;
	sub.s32 	%r67, %r66, %r6;
	mul.wide.u32 	%rd15, %r67, 4;
	add.s64 	%rd16, %rd1, %rd15;
	st.global.u32 	[%rd16], %r65;
$L__BB0_24:
	ret;

}
	// .globl	_Z9addOffsetPjS_j
.visible .entry _Z9addOffsetPjS_j(
	.param .u64 .ptr .align 1 _Z9addOffsetPjS_j_param_0,
	.param .u64 .ptr .align 1 _Z9addOffsetPjS_j_param_1,
	.param .u32 _Z9addOffsetPjS_j_param_2
)
{
	.reg .pred 	%p<14>;
	.reg .b32 	%r<143>;
	.reg .b64 	%rd<27>;
	// demoted variable
	.shared .align 4 .u32 _ZZ9addOffsetPjS_jE8offTotal;
	ld.param.u64 	%rd3, [_Z9addOffsetPjS_j_param_0];
	ld.param.u64 	%rd4, [_Z9addOffsetPjS_j_param_1];
	ld.param.u32 	%r41, [_Z9addOffsetPjS_j_param_2];
	cvta.to.global.u64 	%rd1, %rd4;
	cvta.to.global.u64 	%rd2, %rd3;
	mov.b32 	%r42, 0;
	st.shared.u32 	[_ZZ9addOffsetPjS_jE8offTotal], %r42;
	mov.u32 	%r1, %ntid.x;
	mov.u32 	%r2, %ctaid.x;
	mul.lo.s32 	%r43, %r1, %r2;
	shl.b32 	%r44, %r43, 1;
	mov.u32 	%r3, %tid.x;
	add.s32 	%r4, %r44, %r3;
	shr.u32 	%r45, %r41, 3;
	and.b32  	%r46, %r41, 7;
	setp.ne.s32 	%p1, %r46, 0;
	selp.u32 	%r47, 1, 0, %p1;
	add.s32 	%r48, %r45, %r47;
	shl.b32 	%r49, %r48, 3;
	sub.s32 	%r50, %r49, %r41;
	div.u32 	%r51, %r2, %r48;
	mul.lo.s32 	%r5, %r51, %r50;
	mad.lo.s32 	%r52, %r51, %r41, %r5;
	sub.s32 	%r6, %r4, %r52;
	mul.lo.s32 	%r53, %r51, %r48;
	sub.s32 	%r7, %r2, %r53;
	setp.eq.s32 	%p2, %r7, 0;
	@%p2 bra 	$L__BB1_19;
	setp.ne.s32 	%p3, %r3, 0;
	@%p3 bra 	$L__BB1_15;
	sub.s32 	%r8, %r2, %r7;
	and.b32  	%r9, %r7, 15;
	setp.lt.u32 	%p4, %r7, 16;
	mov.b32 	%r142, 0;
	mov.u32 	%r135, %r142;
	@%p4 bra 	$L__BB1_5;
	and.b32  	%r135, %r7, 1073741808;
	neg.s32 	%r127, %r135;
	mov.b32 	%r142, 0;
	mov.u32 	%r129, %r142;
$L__BB1_4:
	.pragma "nounroll";
	add.s32 	%r57, %r8, %r129;
	mul.wide.u32 	%rd5, %r57, 4;
	add.s64 	%rd6, %rd1, %rd5;
	ld.global.u32 	%r58, [%rd6];
	add.s32 	%r59, %r142, %r58;
	ld.global.u32 	%r60, [%rd6+4];
	add.s32 	%r61, %r59, %r60;
	ld.global.u32 	%r62, [%rd6+8];
	add.s32 	%r63, %r61, %r62;
	ld.global.u32 	%r64, [%rd6+12];
	add.s32 	%r65, %r63, %r64;
	ld.global.u32 	%r66, [%rd6+16];
	add.s32 	%r67, %r65, %r66;
	ld.global.u32 	%r68, [%rd6+20];
	add.s32 	%r69, %r67, %r68;
	ld.global.u32 	%r70, [%rd6+24];
	add.s32 	%r71, %r69, %r70;
	ld.global.u32 	%r72, [%rd6+28];
	add.s32 	%r73, %r71, %r72;
	ld.global.u32 	%r74, [%rd6+32];
	add.s32 	%r75, %r73, %r74;
	ld.global.u32 	%r76, [%rd6+36];
	add.s32 	%r77, %r75, %r76;
	ld.global.u32 	%r78, [%rd6+40];
	add.s32 	%r79, %r77, %r78;
	ld.global.u32 	%r80, [%rd6+44];
	add.s32 	%r81, %r79, %r80;
	ld.global.u32 	%r82, [%rd6+48];
	add.s32 	%r83, %r81, %r82;
	ld.global.u32 	%r84, [%rd6+52];
	add.s32 	%r85, %r83, %r84;
	ld.global.u32 	%r86, [%rd6+56];
	add.s32 	%r87, %r85, %r86;
	ld.global.u32 	%r88, [%rd6+60];
	add.s32 	%r142, %r87, %r88;
	add.s32 	%r129, %r129, 16;
	add.s32 	%r127, %r127, 16;
	setp.ne.s32 	%p5, %r127, 0;
	@%p5 bra 	$L__BB1_4;
$L__BB1_5:
	setp.eq.s32 	%p6, %r9, 0;
	@%p6 bra 	$L__BB1_14;
	and.b32  	%r21, %r7, 7;
	setp.lt.u32 	%p7, %r9, 8;
	@%p7 bra 	$L__BB1_8;
	add.s32 	%r90, %r8, %r135;
	mul.wide.u32 	%rd7, %r90, 4;
	add.s64 	%rd8, %rd1, %rd7;
	ld.global.u32 	%r91, [%rd8];
	add.s32 	%r92, %r142, %r91;
	cvt.u64.u32 	%rd9, %r8;
	cvt.u64.u32 	%rd10, %r135;
	add.s64 	%rd11, %rd9, %rd10;
	shl.b64 	%rd12, %rd11, 2;
	add.s64 	%rd13, %rd1, %rd12;
	ld.global.u32 	%r93, [%rd13+4];
	add.s32 	%r94, %r92, %r93;
	ld.global.u32 	%r95, [%rd13+8];
	add.s32 	%r96, %r94, %r95;
	ld.global.u32 	%r97, [%rd13+12];
	add.s32 	%r98, %r96, %r97;
	ld.global.u32 	%r99, [%rd13+16];
	add.s32 	%r100, %r98, %r99;
	ld.global.u32 	%r101, [%rd13+20];
	add.s32 	%r102, %r100, %r101;
	ld.global.u32 	%r103, [%rd13+24];
	add.s32 	%r104, %r102, %r103;
	ld.global.u32 	%r105, [%rd13+28];
	add.s32 	%r142, %r104, %r105;
	add.s32 	%r135, %r135, 8;
$L__BB1_8:
	setp.eq.s32 	%p8, %r21, 0;
	@%p8 bra 	$L__BB1_14;
	and.b32  	%r27, %r7, 3;
	setp.lt.u32 	%p9, %r21, 4;
	@%p9 bra 	$L__BB1_11;
	add.s32 	%r107, %r8, %r135;
	mul.wide.u32 	%rd14, %r107, 4;
	add.s64 	%rd15, %rd1, %rd14;
	ld.global.u32 	%r108, [%rd15];
	add.s32 	%r109, %r142, %r108;
	cvt.u64.u32 	%rd16, %r8;
	cvt.u64.u32 	%rd17, %r135;
	add.s64 	%rd18, %rd16, %rd17;
	shl.b64 	%rd19, %rd18, 2;
	add.s64 	%rd20, %rd1, %rd19;
	ld.global.u32 	%r110, [%rd20+4];
	add.s32 	%r111, %r109, %r110;
	ld.global.u32 	%r112, [%rd20+8];
	add.s32 	%r113, %r111, %r112;
	ld.global.u32 	%r114, [%rd20+12];
	add.s32 	%r142, %r113, %r114;
	add.s32 	%r135, %r135, 4;
$L__BB1_11:
	setp.eq.s32 	%p10, %r27, 0;
	@%p10 bra 	$L__BB1_14;
	neg.s32 	%r139, %r27;
$L__BB1_13:
	.pragma "nounroll";
	add.s32 	%r115, %r8, %r135;
	mul.wide.u32 	%rd21, %r115, 4;
	add.s64 	%rd22, %rd1, %rd21;
	ld.global.u32 	%r116, [%rd22];
	add.s32 	%r142, %r142, %r116;
	add.s32 	%r135, %r135, 1;
	add.s32 	%r139, %r139, 1;
	setp.ne.s32 	%p11, %r139, 0;
	@%p11 bra 	$L__BB1_13;
$L__BB1_14:
	st.shared.u32 	[_ZZ9addOffsetPjS_jE8offTotal], %r142;
$L__BB1_15:
	bar.sync 	0;
	setp.ge.u32 	%p12, %r6, %r41;
	@%p12 bra 	$L__BB1_17;
	sub.s32 	%r117, %r4, %r5;
	mul.wide.u32 	%rd23, %r117, 4;
	add.s64 	%rd24, %rd2, %rd23;
	ld.global.u32 	%r118, [%rd24];
	ld.shared.u32 	%r119, [_ZZ9addOffsetPjS_jE8offTotal];
	add.s32 	%r120, %r119, %r118;
	st.global.u32 	[%rd24], %r120;
$L__BB1_17:
	add.s32 	%r121, %r6, %r1;
	setp.ge.u32 	%p13, %r121, %r41;
	@%p13 bra 	$L__BB1_19;
	add.s32 	%r122, %r4, %r1;
	sub.s32 	%r123, %r122, %r5;
	mul.wide.u32 	%rd25, %r123, 4;
	add.s64 	%rd26, %rd2, %rd25;
	ld.global.u32 	%r124, [%rd26];
	ld.shared.u32 	%r125, [_ZZ9addOffsetPjS_jE8offTotal];
	add.s32 	%r126, %r125, %r124;
	st.global.u32 	[%rd26], %r126;
$L__BB1_19:
	ret;

}


// ===== COMPILED SASS (sm_100) =====

	.target	sm_100

	.elftype	@"ET_EXEC"


//--------------------- .note.nv.tkinfo           --------------------------
	.section	.note.nv.tkinfo,"",@"SHT_NOTE"
	.sectionflags	@"SHF_NOTE_NV_TKINFO"
	.tkinfo
        /*0018*/ 	.word	0x00000002
        /*0030*/ 	.string	""
        /*0030*/ 	.string	"ptxas"
        /*0030*/ 	.string	"Cuda compilation tools, release 13.0, V13.0.88"
        /*0030*/ 	.string	"Build cuda_13.0.r13.0/compiler.36424714_0"
        /*0030*/ 	.string	"-arch sm_100 -m 64 "



//--------------------- .note.nv.cuinfo           --------------------------
	.section	.note.nv.cuinfo,"",@"SHT_NOTE"
	.sectionflags	@"SHF_NOTE_NV_CUINFO"
        /*0018*/ 	.short	0x0002
        /*001a*/ 	.short	0x0064
        /*001c*/ 	.short	0x0082
	.zero		2


//--------------------- .nv.info                  --------------------------
	.section	.nv.info,"",@"SHT_CUDA_INFO"
	.align	4


	//----- nvinfo : EIATTR_REGCOUNT
	.align		4
        /*0000*/ 	.byte	0x04, 0x2f
        /*0002*/ 	.short	(.L_1 - .L_0)
	.align		4
.L_0:
        /*0004*/ 	.word	index@(_Z7prescanPjS_iS_j)
        /*0008*/ 	.word	0x00000014


	//----- nvinfo : EIATTR_FRAME_SIZE
	.align		4
.L_1:
        /*000c*/ 	.byte	0x04, 0x11
        /*000e*/ 	.short	(.L_3 - .L_2)
	.align		4
.L_2:
        /*0010*/ 	.word	index@(_Z7prescanPjS_iS_j)
        /*0014*/ 	.word	0x00000000


	//----- nvinfo : EIATTR_REGCOUNT
	.align		4
.L_3:
        /*0018*/ 	.byte	0x04, 0x2f
        /*001a*/ 	.short	(.L_5 - .L_4)
	.align		4
.L_4:
        /*001c*/ 	.word	index@(_Z9addOffsetPjS_j)
        /*0020*/ 	.word	0x0000001e


	//----- nvinfo : EIATTR_FRAME_SIZE
	.align		4
.L_5:
        /*0024*/ 	.byte	0x04, 0x11
        /*0026*/ 	.short	(.L_7 - .L_6)
	.align		4
.L_6:
        /*0028*/ 	.word	index@(_Z9addOffsetPjS_j)
        /*002c*/ 	.word	0x00000000


	//----- nvinfo : EIATTR_MIN_STACK_SIZE
	.align		4
.L_7:
        /*0030*/ 	.byte	0x04, 0x12
        /*0032*/ 	.short	(.L_9 - .L_8)
	.align		4
.L_8:
        /*0034*/ 	.word	index@(_Z9addOffsetPjS_j)
        /*0038*/ 	.word	0x00000000


	//----- nvinfo : EIATTR_MIN_STACK_SIZE
	.align		4
.L_9:
        /*003c*/ 	.byte	0x04, 0x12
        /*003e*/ 	.short	(.L_11 - .L_10)
	.align		4
.L_10:
        /*0040*/ 	.word	index@(_Z7prescanPjS_iS_j)
        /*0044*/ 	.word	0x00000000
.L_11:


//--------------------- .nv.compat                --------------------------
	.section	.nv.compat,"",@"SHT_CUDA_COMPAT_INFO"
	.align	4
        /*0000*/ 	.byte	0x02, 0x09, 0x00, 0x00, 0x02, 0x02, 0x01, 0x00, 0x02, 0x05, 0x05, 0x00, 0x03, 0x07, 0x01, 0x01
        /*0010*/ 	.byte	0x02, 0x03, 0x00, 0x00, 0x02, 0x06, 0x01, 0x00, 0x04, 0x0b, 0x08, 0x00, 0x09, 0x00, 0x00, 0x00
        /*0020*/ 	.byte	0x00, 0x00, 0x00, 0x00


//--------------------- .nv.info._Z9addOffsetPjS_j --------------------------
	.section	.nv.info._Z9addOffsetPjS_j,"",@"SHT_CUDA_INFO"
	.sectionflags	@""
	.align	4


	//----- nvinfo : EIATTR_CUDA_API_VERSION
	.align		4
        /*0000*/ 	.byte	0x04, 0x37
        /*0002*/ 	.short	(.L_13 - .L_12)
.L_12:
        /*0004*/ 	.word	0x00000082


	//----- nvinfo : EIATTR_KPARAM_INFO
	.align		4
.L_13:
        /*0008*/ 	.byte	0x04, 0x17
        /*000a*/ 	.short	(.L_15 - .L_14)
.L_14:
        /*000c*/ 	.word	0x00000000
        /*0010*/ 	.short	0x0002
        /*0012*/ 	.short	0x0010
        /*0014*/ 	.byte	0x00, 0xf0, 0x11, 0x00


	//----- nvinfo : EIATTR_KPARAM_INFO
	.align		4
.L_15:
        /*0018*/ 	.byte	0x04, 0x17
        /*001a*/ 	.short	(.L_17 - .L_16)
.L_16:
        /*001c*/ 	.word	0x00000000
        /*0020*/ 	.short	0x0001
        /*0022*/ 	.short	0x0008
        /*0024*/ 	.byte	0x00, 0xf5, 0x21, 0x00


	//----- nvinfo : EIATTR_KPARAM_INFO
	.align		4
.L_17:
        /*0028*/ 	.byte	0x04, 0x17
        /*002a*/ 	.short	(.L_19 - .L_18)
.L_18:
        /*002c*/ 	.word	0x00000000
        /*0030*/ 	.short	0x0000
        /*0032*/ 	.short	0x0000
        /*0034*/ 	.byte	0x00, 0xf5, 0x21, 0x00


	//----- nvinfo : EIATTR_SPARSE_MMA_MASK
	.align		4
.L_19:
        /*0038*/ 	.byte	0x03, 0x50
        /*003a*/ 	.short	0x0000


	//----- nvinfo : EIATTR_MAXREG_COUNT
	.align		4
        /*003c*/ 	.byte	0x03, 0x1b
        /*003e*/ 	.short	0x00ff


	//----- nvinfo : EIATTR_NUM_BARRIERS
	.align		4
        /*0040*/ 	.byte	0x02, 0x4c
        /*0042*/ 	.byte	0x01
	.zero		1


	//----- nvinfo : EIATTR_MERCURY_ISA_VERSION
	.align		4
        /*0044*/ 	.byte	0x03, 0x5f
        /*0046*/ 	.short	0x0101


	//----- nvinfo : EIATTR_VRC_CTA_INIT_COUNT
	.align		4
        /*0048*/ 	.byte	0x02, 0x4a
	.zero		1
	.zero		1


	//----- nvinfo : EIATTR_EXIT_INSTR_OFFSETS
	.align		4
        /*004c*/ 	.byte	0x04, 0x1c
        /*004e*/ 	.short	(.L_21 - .L_20)


	//   ....[0]....
.L_20:
        /*0050*/ 	.word	0x00000230


	//   ....[1]....
        /*0054*/ 	.word	0x00000a00


	//   ....[2]....
        /*0058*/ 	.word	0x00000a80


	//----- nvinfo : EIATTR_CRS_STACK_SIZE
	.align		4
.L_21:
        /*005c*/ 	.byte	0x04, 0x1e
        /*005e*/ 	.short	(.L_23 - .L_22)
.L_22:
        /*0060*/ 	.word	0x00000000


	//----- nvinfo : EIATTR_CBANK_PARAM_SIZE
	.align		4
.L_23:
        /*0064*/ 	.byte	0x03, 0x19
        /*0066*/ 	.short	0x0014


	//----- nvinfo : EIATTR_PARAM_CBANK
	.align		4
        /*0068*/ 	.byte	0x04, 0x0a
        /*006a*/ 	.short	(.L_25 - .L_24)
	.align		4
.L_24:
        /*006c*/ 	.word	index@(.nv.constant0._Z9addOffsetPjS_j)
        /*0070*/ 	.short	0x0380
        /*0072*/ 	.short	0x0014


	//----- nvinfo : EIATTR_SW_WAR
	.align		4
.L_25:
        /*0074*/ 	.byte	0x04, 0x36
        /*0076*/ 	.short	(.L_27 - .L_26)
.L_26:
        /*0078*/ 	.word	0x00000008
.L_27:


//--------------------- .nv.info._Z7prescanPjS_iS_j --------------------------
	.section	.nv.info._Z7prescanPjS_iS_j,"",@"SHT_CUDA_INFO"
	.sectionflags	@""
	.align	4


	//----- nvinfo : EIATTR_CUDA_API_VERSION
	.align		4
        /*0000*/ 	.byte	0x04, 0x37
        /*0002*/ 	.short	(.L_29 - .L_28)
.L_28:
        /*0004*/ 	.word	0x00000082


	//----- nvinfo : EIATTR_KPARAM_INFO
	.align		4
.L_29:
        /*0008*/ 	.byte	0x04, 0x17
        /*000a*/ 	.short	(.L_31 - .L_30)
.L_30:
        /*000c*/ 	.word	0x00000000
        /*0010*/ 	.short	0x0004
        /*0012*/ 	.short	0x0020
        /*0014*/ 	.byte	0x00, 0xf0, 0x11, 0x00


	//----- nvinfo : EIATTR_KPARAM_INFO
	.align		4
.L_31:
        /*0018*/ 	.byte	0x04, 0x17
        /*001a*/ 	.short	(.L_33 - .L_32)
.L_32:
        /*001c*/ 	.word	0x00000000
        /*0020*/ 	.short	0x0003
        /*0022*/ 	.short	0x0018
        /*0024*/ 	.byte	0x00, 0xf5, 0x21, 0x00


	//----- nvinfo : EIATTR_KPARAM_INFO
	.align		4
.L_33:
        /*0028*/ 	.byte	0x04, 0x17
        /*002a*/ 	.short	(.L_35 - .L_34)
.L_34:
        /*002c*/ 	.word	0x00000000
        /*0030*/ 	.short	0x0002
        /*0032*/ 	.short	0x0010
        /*0034*/ 	.byte	0x00, 0xf0, 0x11, 0x00


	//----- nvinfo : EIATTR_KPARAM_INFO
	.align		4
.L_35:
        /*0038*/ 	.byte	0x04, 0x17
        /*003a*/ 	.short	(.L_37 - .L_36)
.L_36:
        /*003c*/ 	.word	0x00000000
        /*0040*/ 	.short	0x0001
        /*0042*/ 	.short	0x0008
        /*0044*/ 	.byte	0x00, 0xf5, 0x21, 0x00


	//----- nvinfo : EIATTR_KPARAM_INFO
	.align		4
.L_37:
        /*0048*/ 	.byte	0x04, 0x17
        /*004a*/ 	.short	(.L_39 - .L_38)
.L_38:
        /*004c*/ 	.word	0x00000000
        /*0050*/ 	.short	0x0000
        /*0052*/ 	.short	0x0000
        /*0054*/ 	.byte	0x00, 0xf5, 0x21, 0x00


	//----- nvinfo : EIATTR_SPARSE_MMA_MASK
	.align		4
.L_39:
        /*0058*/ 	.byte	0x03, 0x50
        /*005a*/ 	.short	0x0000


	//----- nvinfo : EIATTR_MAXREG_COUNT
	.align		4
        /*005c*/ 	.byte	0x03, 0x1b
        /*005e*/ 	.short	0x00ff


	//----- nvinfo : EIATTR_NUM_BARRIERS
	.align		4
        /*0060*/ 	.byte	0x02, 0x4c
        /*0062*/ 	.byte	0x01
	.zero		1


	//----- nvinfo : EIATTR_MERCURY_ISA_VERSION
	.align		4
        /*0064*/ 	.byte	0x03, 0x5f
        /*0066*/ 	.short	0x0101


	//----- nvinfo : EIATTR_VRC_CTA_INIT_COUNT
	.align		4
        /*0068*/ 	.byte	0x02, 0x4a
	.zero		1
	.zero		1


	//----- nvinfo : EIATTR_EXIT_INSTR_OFFSETS
	.align		4
        /*006c*/ 	.byte	0x04, 0x1c
        /*006e*/ 	.short	(.L_41 - .L_40)


	//   ....[0]....
.L_40:
        /*0070*/ 	.word	0x000006a0


	//   ....[1]....
        /*0074*/ 	.word	0x00000700


	//----- nvinfo : EIATTR_CBANK_PARAM_SIZE
	.align		4
.L_41:
        /*0078*/ 	.byte	0x03, 0x19
        /*007a*/ 	.short	0x0024


	//----- nvinfo : EIATTR_PARAM_CBANK
	.align		4
        /*007c*/ 	.byte	0x04, 0x0a
        /*007e*/ 	.short	(.L_43 - .L_42)
	.align		4
.L_42:
        /*0080*/ 	.word	index@(.nv.constant0._Z7prescanPjS_iS_j)
        /*0084*/ 	.short	0x0380
        /*0086*/ 	.short	0x0024


	//----- nvinfo : EIATTR_SW_WAR
	.align		4
.L_43:
        /*0088*/ 	.byte	0x04, 0x36
        /*008a*/ 	.short	(.L_45 - .L_44)
.L_44:
        /*008c*/ 	.word	0x00000008
.L_45:


//--------------------- .nv.callgraph             --------------------------
	.section	.nv.callgraph,"",@"SHT_CUDA_CALLGRAPH"
	.align	4
	.sectionentsize	8
	.align		4
        /*0000*/ 	.word	0x00000000
	.align		4
        /*0004*/ 	.word	0xffffffff
	.align		4
        /*0008*/ 	.word	0x00000000
	.align		4
        /*000c*/ 	.word	0xfffffffe
	.align		4
        /*0010*/ 	.word	0x00000000
	.align		4
        /*0014*/ 	.word	0xfffffffd
	.align		4
        /*0018*/ 	.word	0x00000000
	.align		4
        /*001c*/ 	.word	0xfffffffc


//--------------------- .text._Z9addOffsetPjS_j   --------------------------
	.section	.text._Z9addOffsetPjS_j,"ax",@progbits
	.align	128
        .global         _Z9addOffsetPjS_j
        .type           _Z9addOffsetPjS_j,@function
        .size           _Z9addOffsetPjS_j,(.L_x_12 - _Z9addOffsetPjS_j)
        .other          _Z9addOffsetPjS_j,@"STO_CUDA_ENTRY STV_DEFAULT"
_Z9addOffsetPjS_j:
.text._Z9addOffsetPjS_j:
[----:B------:R-:W-:Y:S01]  /*0000*/  LDC R1, c[0x0][0x37c] ;  /* 0x0000df00ff017b82 */ /* 0x000fe20000000800 */
[----:B------:R-:W0:Y:S01]  /*0010*/  LDCU UR10, c[0x0][0x390] ;  /* 0x00007200ff0a77ac */ /* 0x000e220008000800 */
[----:B------:R-:W1:Y:S06]  /*0020*/  S2R R6, SR_CTAID.X ;  /* 0x0000000000067919 */ /* 0x000e6c0000002500 */
[----:B------:R-:W2:Y:S01]  /*0030*/  S2UR UR5, SR_CgaCtaId ;  /* 0x00000000000579c3 */ /* 0x000ea20000008800 */
[----:B------:R-:W3:Y:S01]  /*0040*/  LDCU UR7, c[0x0][0x360] ;  /* 0x00006c00ff0777ac */ /* 0x000ee20008000800 */
[----:B0-----:R-:W-:-:S02]  /*0050*/  ULOP3.LUT UP0, URZ, UR10, 0x7, URZ, 0xc0, !UPT ;  /* 0x000000070aff7892 */ /* 0x001fc4000f80c0ff */
[----:B------:R-:W-:Y:S02]  /*0060*/  USHF.R.U32.HI UR4, URZ, 0x3, UR10 ;  /* 0x00000003ff047899 */ /* 0x000fe4000801160a */
[----:B------:R-:W-:-:S07]  /*0070*/  ULEA.HI UR6, UR10, 0x1, URZ, 0x1d ;  /* 0x000000010a067891 */ /* 0x000fce000f8fe8ff */
[----:B------:R-:W-:-:S03]  /*0080*/  @!UP0 UIADD3 UR6, UPT, UPT, UR4, URZ, URZ ;  /* 0x000000ff04068290 */ /* 0x000fc6000fffe0ff */
[----:B------:R-:W-:Y:S02]  /*0090*/  UMOV UR4, 0x400 ;  /* 0x0000040000047882 */ /* 0x000fe40000000000 */
[----:B--2---:R-:W-:Y:S01]  /*00a0*/  ULEA UR5, UR5, UR4, 0x18 ;  /* 0x0000000405057291 */ /* 0x004fe2000f8ec0ff */
[----:B------:R-:W-:-:S03]  /*00b0*/  ISETP.NE.U32.AND P2, PT, RZ, UR6, PT ;  /* 0x00000006ff007c0c */ /* 0x000fc6000bf45070 */
[----:B------:R-:W0:Y:S05]  /*00c0*/  I2F.U32.RP R0, UR6 ;  /* 0x0000000600007d06 */ /* 0x000e2a0008209000 */
[----:B------:R-:W-:Y:S03]  /*00d0*/  STS [UR5], RZ ;  /* 0x000000ffff007988 */ /* 0x000fe60008000805 */
[----:B0-----:R-:W0:Y:S02]  /*00e0*/  MUFU.RCP R0, R0 ;  /* 0x0000000000007308 */ /* 0x001e240000001000 */
[----:B0-----:R-:W-:-:S06]  /*00f0*/  VIADD R2, R0, 0xffffffe ;  /* 0x0ffffffe00027836 */ /* 0x001fcc0000000000 */
[----:B------:R0:W2:Y:S02]  /*0100*/  F2I.FTZ.U32.TRUNC.NTZ R3, R2 ;  /* 0x0000000200037305 */ /* 0x0000a4000021f000 */
[----:B0-----:R-:W-:Y:S02]  /*0110*/  IMAD.MOV.U32 R2, RZ, RZ, RZ ;  /* 0x000000ffff027224 */ /* 0x001fe400078e00ff */
[----:B--2---:R-:W-:-:S04]  /*0120*/  IMAD.MOV R5, RZ, RZ, -R3 ;  /* 0x000000ffff057224 */ /* 0x004fc800078e0a03 */
[----:B------:R-:W-:-:S04]  /*0130*/  IMAD R5, R5, UR6, RZ ;  /* 0x0000000605057c24 */ /* 0x000fc8000f8e02ff */
[----:B------:R-:W-:Y:S02]  /*0140*/  IMAD.HI.U32 R3, R3, R5, R2 ;  /* 0x0000000503037227 */ /* 0x000fe400078e0002 */
[----:B------:R-:W0:Y:S04]  /*0150*/  S2R R2, SR_TID.X ;  /* 0x0000000000027919 */ /* 0x000e280000002100 */
[----:B-1----:R-:W-:-:S04]  /*0160*/  IMAD.HI.U32 R3, R3, R6, RZ ;  /* 0x0000000603037227 */ /* 0x002fc800078e00ff */
[----:B------:R-:W-:-:S04]  /*0170*/  IMAD.MOV R5, RZ, RZ, -R3 ;  /* 0x000000ffff057224 */ /* 0x000fc800078e0a03 */
[----:B------:R-:W-:-:S05]  /*0180*/  IMAD R0, R5, UR6, R6 ;  /* 0x0000000605007c24 */ /* 0x000fca000f8e0206 */
[----:B------:R-:W-:-:S13]  /*0190*/  ISETP.GE.U32.AND P0, PT, R0, UR6, PT ;  /* 0x0000000600007c0c */ /* 0x000fda000bf06070 */
[----:B------:R-:W-:Y:S02]  /*01a0*/  @P0 VIADD R0, R0, -UR6 ;  /* 0x8000000600000c36 */ /* 0x000fe40008000000 */
[----:B------:R-:W-:-:S03]  /*01b0*/  @P0 VIADD R3, R3, 0x1 ;  /* 0x0000000103030836 */ /* 0x000fc60000000000 */
[----:B------:R-:W-:-:S13]  /*01c0*/  ISETP.GE.U32.AND P1, PT, R0, UR6, PT ;  /* 0x0000000600007c0c */ /* 0x000fda000bf26070 */
[----:B------:R-:W-:Y:S01]  /*01d0*/  @P1 VIADD R3, R3, 0x1 ;  /* 0x0000000103031836 */ /* 0x000fe20000000000 */
[----:B------:R-:W-:-:S05]  /*01e0*/  @!P2 LOP3.LUT R3, RZ, UR6, RZ, 0x33, !PT ;  /* 0x00000006ff03ac12 */ /* 0x000fca000f8e33ff */
[----:B------:R-:W-:-:S04]  /*01f0*/  IMAD.MOV R9, RZ, RZ, -R3 ;  /* 0x000000ffff097224 */ /* 0x000fc800078e0a03 */
[----:B------:R-:W-:Y:S01]  /*0200*/  IMAD R9, R9, UR6, R6 ;  /* 0x0000000609097c24 */ /* 0x000fe2000f8e0206 */
[----:B------:R-:W-:-:S04]  /*0210*/  ULEA UR6, UR6, -UR10, 0x3 ;  /* 0x8000000a06067291 */ /* 0x000fc8000f8e18ff */
[----:B------:R-:W-:-:S13]  /*0220*/  ISETP.NE.AND P0, PT, R9, RZ, PT ;  /* 0x000000ff0900720c */ /* 0x000fda0003f05270 */
[----:B0--3--:R-:W-:Y:S05]  /*0230*/  @!P0 EXIT ;  /* 0x000000000000894d */ /* 0x009fea0003800000 */
[----:B------:R-:W-:Y:S01]  /*0240*/  ISETP.NE.AND P0, PT, R2, RZ, PT ;  /* 0x000000ff0200720c */ /* 0x000fe20003f05270 */
[----:B------:R-:W-:Y:S01]  /*0250*/  IMAD R5, R6, UR7, RZ ;  /* 0x0000000706057c24 */ /* 0x000fe2000f8e02ff */
[----:B------:R-:W0:Y:S01]  /*0260*/  LDCU.64 UR8, c[0x0][0x358] ;  /* 0x00006b00ff0877ac */ /* 0x000e220008000a00 */
[----:B------:R-:W-:Y:S01]  /*0270*/  IMAD R0, R3, UR6, RZ ;  /* 0x0000000603007c24 */ /* 0x000fe2000f8e02ff */
[----:B------:R-:W-:Y:S02]  /*0280*/  BSSY.RECONVERGENT B0, `(.L_x_0) ;  /* 0x0000069000007945 */ /* 0x000fe40003800200 */
[----:B------:R-:W-:Y:S01]  /*0290*/  LEA R5, R5, R2, 0x1 ;  /* 0x0000000205057211 */ /* 0x000fe200078e08ff */
[----:B------:R-:W-:-:S04]  /*02a0*/  IMAD R4, R3, UR10, R0 ;  /* 0x0000000a03047c24 */ /* 0x000fc8000f8e0200 */
[----:B------:R-:W-:Y:S02]  /*02b0*/  IMAD.IADD R4, R5, 0x1, -R4 ;  /* 0x0000000105047824 */ /* 0x000fe400078e0a04 */
[----:B------:R-:W-:Y:S05]  /*02c0*/  @P0 BRA `(.L_x_1) ;  /* 0x0000000400900947 */ /* 0x000fea0003800000 */
[C---:B------:R-:W-:Y:S01]  /*02d0*/  ISETP.GE.U32.AND P0, PT, R9.reuse, 0x10, PT ;  /* 0x000000100900780c */ /* 0x040fe20003f06070 */
[----:B------:R-:W-:Y:S01]  /*02e0*/  IMAD.IADD R6, R6, 0x1, -R9 ;  /* 0x0000000106067824 */ /* 0x000fe200078e0a09 */
[----:B------:R-:W-:Y:S01]  /*02f0*/  LOP3.LUT R25, R9, 0xf, RZ, 0xc0, !PT ;  /* 0x0000000f09197812 */ /* 0x000fe200078ec0ff */
[----:B------:R-:W-:Y:S02]  /*0300*/  IMAD.MOV.U32 R8, RZ, RZ, RZ ;  /* 0x000000ffff087224 */ /* 0x000fe400078e00ff */
[----:B------:R-:W-:Y:S01]  /*0310*/  IMAD.MOV.U32 R7, RZ, RZ, RZ ;  /* 0x000000ffff077224 */ /* 0x000fe200078e00ff */
[----:B------:R-:W-:-:S07]  /*0320*/  ISETP.NE.AND P1, PT, R25, RZ, PT ;  /* 0x000000ff1900720c */ /* 0x000fce0003f25270 */
[----:B------:R-:W-:Y:S06]  /*0330*/  @!P0 BRA `(.L_x_2) ;  /* 0x00000000008c8947 */ /* 0x000fec0003800000 */
[----:B------:R-:W-:Y:S01]  /*0340*/  LOP3.LUT R7, R9, 0x3ffffff0, RZ, 0xc0, !PT ;  /* 0x3ffffff009077812 */ /* 0x000fe200078ec0ff */
[----:B------:R-:W-:Y:S01]  /*0350*/  IMAD.MOV.U32 R8, RZ, RZ, RZ ;  /* 0x000000ffff087224 */ /* 0x000fe200078e00ff */
[----:B------:R-:W-:-:S03]  /*0360*/  UMOV UR4, URZ ;  /* 0x000000ff00047c82 */ /* 0x000fc60008000000 */
[----:B------:R-:W-:-:S07]  /*0370*/  IMAD.MOV R10, RZ, RZ, -R7 ;  /* 0x000000ffff0a7224 */ /* 0x000fce00078e0a07 */
.L_x_3:
[----:B------:R-:W1:Y:S01]  /*0380*/  LDC.64 R2, c[0x0][0x388] ;  /* 0x0000e200ff027b82 */ /* 0x000e620000000a00 */
[----:B------:R-:W-:-:S05]  /*0390*/  IADD3 R11, PT, PT, R6, UR4, RZ ;  /* 0x00000004060b7c10 */ /* 0x000fca000fffe0ff */
[----:B-1----:R-:W-:-:S05]  /*03a0*/  IMAD.WIDE.U32 R2, R11, 0x4, R2 ;  /* 0x000000040b027825 */ /* 0x002fca00078e0002 */
[----:B0-----:R-:W2:Y:S04]  /*03b0*/  LDG.E R21, desc[UR8][R2.64] ;  /* 0x0000000802157981 */ /* 0x001ea8000c1e1900 */
[----:B------:R-:W2:Y:S04]  /*03c0*/  LDG.E R22, desc[UR8][R2.64+0x4] ;  /* 0x0000040802167981 */ /* 0x000ea8000c1e1900 */
[----:B------:R-:W3:Y:S04]  /*03d0*/  LDG.E R24, desc[UR8][R2.64+0x8] ;  /* 0x0000080802187981 */ /* 0x000ee8000c1e1900 */
[----:B------:R-:W3:Y:S04]  /*03e0*/  LDG.E R23, desc[UR8][R2.64+0xc] ;  /* 0x00000c0802177981 */ /* 0x000ee8000c1e1900 */
[----:B------:R-:W4:Y:S04]  /*03f0*/  LDG.E R26, desc[UR8][R2.64+0x10] ;  /* 0x00001008021a7981 */ /* 0x000f28000c1e1900 */
[----:B------:R-:W4:Y:S04]  /*0400*/  LDG.E R27, desc[UR8][R2.64+0x14] ;  /* 0x00001408021b7981 */ /* 0x000f28000c1e1900 */
[----:B------:R-:W5:Y:S04]  /*0410*/  LDG.E R20, desc[UR8][R2.64+0x18] ;  /* 0x0000180802147981 */ /* 0x000f68000c1e1900 */
        /* <DEDUP_REMOVED lines=8> */
[----:B------:R-:W5:Y:S01]  /*04a0*/  LDG.E R19, desc[UR8][R2.64+0x3c] ;  /* 0x00003c0802137981 */ /* 0x000f62000c1e1900 */
[----:B------:R-:W-:Y:S01]  /*04b0*/  VIADD R10, R10, 0x10 ;  /* 0x000000100a0a7836 */ /* 0x000fe20000000000 */
[----:B------:R-:W-:-:S04]  /*04c0*/  UIADD3 UR4, UPT, UPT, UR4, 0x10, URZ ;  /* 0x0000001004047890 */ /* 0x000fc8000fffe0ff */
[----:B------:R-:W-:Y:S02]  /*04d0*/  ISETP.NE.AND P0, PT, R10, RZ, PT ;  /* 0x000000ff0a00720c */ /* 0x000fe40003f05270 */
[----:B--2---:R-:W-:-:S04]  /*04e0*/  IADD3 R21, PT, PT, R22, R8, R21 ;  /* 0x0000000816157210 */ /* 0x004fc80007ffe015 */
[----:B---3--:R-:W-:-:S04]  /*04f0*/  IADD3 R21, PT, PT, R23, R21, R24 ;  /* 0x0000001517157210 */ /* 0x008fc80007ffe018 */
[----:B----4-:R-:W-:-:S04]  /*0500*/  IADD3 R21, PT, PT, R27, R21, R26 ;  /* 0x000000151b157210 */ /* 0x010fc80007ffe01a */
[----:B-----5:R-:W-:-:S04]  /*0510*/  IADD3 R17, PT, PT, R17, R21, R20 ;  /* 0x0000001511117210 */ /* 0x020fc80007ffe014 */
[----:B------:R-:W-:-:S04]  /*0520*/  IADD3 R15, PT, PT, R15, R17, R18 ;  /* 0x000000110f0f7210 */ /* 0x000fc80007ffe012 */
[----:B------:R-:W-:-:S04]  /*0530*/  IADD3 R11, PT, PT, R16, R15, R11 ;  /* 0x0000000f100b7210 */ /* 0x000fc80007ffe00b */
[----:B------:R-:W-:-:S04]  /*0540*/  IADD3 R11, PT, PT, R13, R11, R14 ;  /* 0x0000000b0d0b7210 */ /* 0x000fc80007ffe00e */
[----:B------:R-:W-:Y:S01]  /*0550*/  IADD3 R8, PT, PT, R19, R11, R12 ;  /* 0x0000000b13087210 */ /* 0x000fe20007ffe00c */
[----:B------:R-:W-:Y:S06]  /*0560*/  @P0 BRA `(.L_x_3) ;  /* 0xfffffffc00840947 */ /* 0x000fec000383ffff */
.L_x_2:
[----:B------:R-:W-:Y:S05]  /*0570*/  @!P1 BRA `(.L_x_4) ;  /* 0x0000000000e09947 */ /* 0x000fea0003800000 */
[----:B------:R-:W-:Y:S02]  /*0580*/  ISETP.GE.U32.AND P1, PT, R25, 0x8, PT ;  /* 0x000000081900780c */ /* 0x000fe40003f26070 */
[----:B------:R-:W-:-:S04]  /*0590*/  LOP3.LUT R19, R9, 0x7, RZ, 0xc0, !PT ;  /* 0x0000000709137812 */ /* 0x000fc800078ec0ff */
[----:B------:R-:W-:-:S07]  /*05a0*/  ISETP.NE.AND P0, PT, R19, RZ, PT ;  /* 0x000000ff1300720c */ /* 0x000fce0003f05270 */
[----:B------:R-:W-:Y:S06]  /*05b0*/  @!P1 BRA `(.L_x_5) ;  /* 0x0000000000549947 */ /* 0x000fec0003800000 */
[----:B------:R-:W1:Y:S01]  /*05c0*/  LDC.64 R2, c[0x0][0x388] ;  /* 0x0000e200ff027b82 */ /* 0x000e620000000a00 */
[C---:B------:R-:W-:Y:S01]  /*05d0*/  IADD3 R12, P1, PT, R6.reuse, R7, RZ ;  /* 0x00000007060c7210 */ /* 0x040fe20007f3e0ff */
[----:B------:R-:W-:-:S04]  /*05e0*/  IMAD.IADD R13, R6, 0x1, R7 ;  /* 0x00000001060d7824 */ /* 0x000fc800078e0207 */
[----:B------:R-:W-:Y:S02]  /*05f0*/  IMAD.X R14, RZ, RZ, RZ, P1 ;  /* 0x000000ffff0e7224 */ /* 0x000fe400008e06ff */
[----:B------:R-:W2:Y:S01]  /*0600*/  LDC.64 R10, c[0x0][0x388] ;  /* 0x0000e200ff0a7b82 */ /* 0x000ea20000000a00 */
[----:B-1----:R-:W-:-:S04]  /*0610*/  LEA R2, P1, R12, R2, 0x2 ;  /* 0x000000020c027211 */ /* 0x002fc800078210ff */
[----:B------:R-:W-:Y:S01]  /*0620*/  LEA.HI.X R3, R12, R3, R14, 0x2, P1 ;  /* 0x000000030c037211 */ /* 0x000fe200008f140e */
[----:B--2---:R-:W-:-:S04]  /*0630*/  IMAD.WIDE.U32 R10, R13, 0x4, R10 ;  /* 0x000000040d0a7825 */ /* 0x004fc800078e000a */
[----:B0-----:R-:W2:Y:S04]  /*0640*/  LDG.E R12, desc[UR8][R2.64+0x4] ;  /* 0x00000408020c7981 */ /* 0x001ea8000c1e1900 */
[----:B------:R-:W3:Y:S04]  /*0650*/  LDG.E R13, desc[UR8][R2.64+0x8] ;  /* 0x00000808020d7981 */ /* 0x000ee8000c1e1900 */
[----:B------:R-:W2:Y:S04]  /*0660*/  LDG.E R11, desc[UR8][R10.64] ;  /* 0x000000080a0b7981 */ /* 0x000ea8000c1e1900 */
[----:B------:R-:W3:Y:S04]  /*0670*/  LDG.E R14, desc[UR8][R2.64+0xc] ;  /* 0x00000c08020e7981 */ /* 0x000ee8000c1e1900 */
[----:B------:R-:W4:Y:S04]  /*0680*/  LDG.E R15, desc[UR8][R2.64+0x10] ;  /* 0x00001008020f7981 */ /* 0x000f28000c1e1900 */
[----:B------:R-:W4:Y:S04]  /*0690*/  LDG.E R16, desc[UR8][R2.64+0x14] ;  /* 0x0000140802107981 */ /* 0x000f28000c1e1900 */
[----:B------:R-:W5:Y:S04]  /*06a0*/  LDG.E R17, desc[UR8][R2.64+0x18] ;  /* 0x0000180802117981 */ /* 0x000f68000c1e1900 */
[----:B------:R-:W5:Y:S01]  /*06b0*/  LDG.E R18, desc[UR8][R2.64+0x1c] ;  /* 0x00001c0802127981 */ /* 0x000f62000c1e1900 */
[----:B------:R-:W-:Y:S01]  /*06c0*/  VIADD R7, R7, 0x8 ;  /* 0x0000000807077836 */ /* 0x000fe20000000000 */
[----:B--2---:R-:W-:-:S04]  /*06d0*/  IADD3 R12, PT, PT, R12, R8, R11 ;  /* 0x000000080c0c7210 */ /* 0x004fc80007ffe00b */
[----:B---3--:R-:W-:-:S04]  /*06e0*/  IADD3 R12, PT, PT, R14, R12, R13 ;  /* 0x0000000c0e0c7210 */ /* 0x008fc80007ffe00d */
[----:B----4-:R-:W-:-:S04]  /*06f0*/  IADD3 R12, PT, PT, R16, R12, R15 ;  /* 0x0000000c100c7210 */ /* 0x010fc80007ffe00f */
[----:B-----5:R-:W-:-:S07]  /*0700*/  IADD3 R8, PT, PT, R18, R12, R17 ;  /* 0x0000000c12087210 */ /* 0x020fce0007ffe011 */
.L_x_5:
[----:B------:R-:W-:Y:S05]  /*0710*/  @!P0 BRA `(.L_x_4) ;  /* 0x0000000000788947 */ /* 0x000fea0003800000 */
[----:B------:R-:W-:Y:S02]  /*0720*/  ISETP.GE.U32.AND P1, PT, R19, 0x4, PT ;  /* 0x000000041300780c */ /* 0x000fe40003f26070 */
[----:B------:R-:W-:-:S04]  /*0730*/  LOP3.LUT R9, R9, 0x3, RZ, 0xc0, !PT ;  /* 0x0000000309097812 */ /* 0x000fc800078ec0ff */
[----:B------:R-:W-:-:S07]  /*0740*/  ISETP.NE.AND P0, PT, R9, RZ, PT ;  /* 0x000000ff0900720c */ /* 0x000fce0003f05270 */
[----:B------:R-:W-:Y:S06]  /*0750*/  @!P1 BRA `(.L_x_6) ;  /* 0x00000000003c9947 */ /* 0x000fec0003800000 */
[----:B------:R-:W1:Y:S01]  /*0760*/  LDC.64 R14, c[0x0][0x388] ;  /* 0x0000e200ff0e7b82 */ /* 0x000e620000000a00 */
[C---:B------:R-:W-:Y:S01]  /*0770*/  IADD3 R12, P1, PT, R6.reuse, R7, RZ ;  /* 0x00000007060c7210 */ /* 0x040fe20007f3e0ff */
[----:B------:R-:W-:-:S03]  /*0780*/  IMAD.IADD R3, R6, 0x1, R7 ;  /* 0x0000000106037824 */ /* 0x000fc600078e0207 */
[----:B------:R-:W-:-:S03]  /*0790*/  IADD3.X R13, PT, PT, RZ, RZ, RZ, P1, !PT ;  /* 0x000000ffff0d7210 */ /* 0x000fc60000ffe4ff */
[----:B------:R-:W2:Y:S01]  /*07a0*/  LDC.64 R10, c[0x0][0x388] ;  /* 0x0000e200ff0a7b82 */ /* 0x000ea20000000a00 */
[----:B-1----:R-:W-:Y:S01]  /*07b0*/  LEA R2, P1, R12, R14, 0x2 ;  /* 0x0000000e0c027211 */ /* 0x002fe200078210ff */
[----:B--2---:R-:W-:-:S03]  /*07c0*/  IMAD.WIDE.U32 R10, R3, 0x4, R10 ;  /* 0x00000004030a7825 */ /* 0x004fc600078e000a */
[----:B------:R-:W-:-:S03]  /*07d0*/  LEA.HI.X R3, R12, R15, R13, 0x2, P1 ;  /* 0x0000000f0c037211 */ /* 0x000fc600008f140d */
[----:B0-----:R-:W2:Y:S04]  /*07e0*/  LDG.E R11, desc[UR8][R10.64] ;  /* 0x000000080a0b7981 */ /* 0x001ea8000c1e1900 */
[----:B------:R-:W2:Y:S04]  /*07f0*/  LDG.E R12, desc[UR8][R2.64+0x4] ;  /* 0x00000408020c7981 */ /* 0x000ea8000c1e1900 */
[----:B------:R-:W3:Y:S04]  /*0800*/  LDG.E R13, desc[UR8][R2.64+0x8] ;  /* 0x00000808020d7981 */ /* 0x000ee8000c1e1900 */
[----:B------:R-:W3:Y:S01]  /*0810*/  LDG.E R14, desc[UR8][R2.64+0xc] ;  /* 0x00000c08020e7981 */ /* 0x000ee2000c1e1900 */
[----:B------:R-:W-:Y:S01]  /*0820*/  VIADD R7, R7, 0x4 ;  /* 0x0000000407077836 */ /* 0x000fe20000000000 */
[----:B--2---:R-:W-:-:S04]  /*0830*/  IADD3 R8, PT, PT, R12, R8, R11 ;  /* 0x000000080c087210 */ /* 0x004fc80007ffe00b */
[----:B---3--:R-:W-:-:S07]  /*0840*/  IADD3 R8, PT, PT, R14, R8, R13 ;  /* 0x000000080e087210 */ /* 0x008fce0007ffe00d */
.L_x_6:
[----:B------:R-:W-:Y:S05]  /*0850*/  @!P0 BRA `(.L_x_4) ;  /* 0x0000000000288947 */ /* 0x000fea0003800000 */
[----:B------:R-:W1:Y:S01]  /*0860*/  LDC.64 R10, c[0x0][0x388] ;  /* 0x0000e200ff0a7b82 */ /* 0x000e620000000a00 */
[----:B------:R-:W-:-:S07]  /*0870*/  IMAD.MOV R9, RZ, RZ, -R9 ;  /* 0x000000ffff097224 */ /* 0x000fce00078e0a09 */
.L_x_7:
[----:B------:R-:W-:-:S04]  /*0880*/  IMAD.IADD R3, R6, 0x1, R7 ;  /* 0x0000000106037824 */ /* 0x000fc800078e0207 */
[----:B-1----:R-:W-:-:S06]  /*0890*/  IMAD.WIDE.U32 R2, R3, 0x4, R10 ;  /* 0x0000000403027825 */ /* 0x002fcc00078e000a */
[----:B0-----:R-:W2:Y:S01]  /*08a0*/  LDG.E R3, desc[UR8][R2.64] ;  /* 0x0000000802037981 */ /* 0x001ea2000c1e1900 */
[----:B------:R-:W-:Y:S02]  /*08b0*/  VIADD R9, R9, 0x1 ;  /* 0x0000000109097836 */ /* 0x000fe40000000000 */
[----:B------:R-:W-:-:S03]  /*08c0*/  VIADD R7, R7, 0x1 ;  /* 0x0000000107077836 */ /* 0x000fc60000000000 */
[----:B------:R-:W-:Y:S02]  /*08d0*/  ISETP.NE.AND P0, PT, R9, RZ, PT ;  /* 0x000000ff0900720c */ /* 0x000fe40003f05270 */
[----:B--2---:R-:W-:-:S11]  /*08e0*/  IADD3 R8, PT, PT, R3, R8, RZ ;  /* 0x0000000803087210 */ /* 0x004fd60007ffe0ff */
[----:B------:R-:W-:Y:S05]  /*08f0*/  @P0 BRA `(.L_x_7) ;  /* 0xfffffffc00e00947 */ /* 0x000fea000383ffff */
.L_x_4:
[----:B------:R1:W-:Y:S02]  /*0900*/  STS [UR5], R8 ;  /* 0x00000008ff007988 */ /* 0x0003e40008000805 */
.L_x_1:
[----:B0-----:R-:W-:Y:S05]  /*0910*/  BSYNC.RECONVERGENT B0 ;  /* 0x0000000000007941 */ /* 0x001fea0003800200 */
.L_x_0:
[----:B------:R-:W-:Y:S01]  /*0920*/  BAR.SYNC.DEFER_BLOCKING 0x0 ;  /* 0x0000000000007b1d */ /* 0x000fe20000010000 */
[C---:B------:R-:W-:Y:S01]  /*0930*/  ISETP.GE.U32.AND P0, PT, R4.reuse, UR10, PT ;  /* 0x0000000a04007c0c */ /* 0x040fe2000bf06070 */
[----:B------:R-:W-:-:S04]  /*0940*/  VIADD R2, R4, UR7 ;  /* 0x0000000704027c36 */ /* 0x000fc80008000000 */
[----:B------:R-:W-:Y:S01]  /*0950*/  BSSY.RECONVERGENT B0, `(.L_x_8) ;  /* 0x000000a000007945 */ /* 0x000fe20003800200 */
[----:B------:R-:W-:-:S07]  /*0960*/  ISETP.GE.U32.AND P1, PT, R2, UR10, PT ;  /* 0x0000000a02007c0c */ /* 0x000fce000bf26070 */
[----:B------:R-:W-:Y:S06]  /*0970*/  @P0 BRA `(.L_x_9) ;  /* 0x00000000001c0947 */ /* 0x000fec0003800000 */
[----:B------:R-:W0:Y:S01]  /*0980*/  LDC.64 R2, c[0x0][0x380] ;  /* 0x0000e000ff027b82 */ /* 0x000e220000000a00 */
[----:B------:R-:W-:-:S04]  /*0990*/  IMAD.IADD R7, R5, 0x1, -R0 ;  /* 0x0000000105077824 */ /* 0x000fc800078e0a00 */
[----:B0-----:R-:W-:Y:S02]  /*09a0*/  IMAD.WIDE.U32 R2, R7, 0x4, R2 ;  /* 0x0000000407027825 */ /* 0x001fe400078e0002 */
[----:B------:R-:W0:Y:S04]  /*09b0*/  LDS R7, [UR5] ;  /* 0x00000005ff077984 */ /* 0x000e280008000800 */
[----:B------:R-:W0:Y:S02]  /*09c0*/  LDG.E R4, desc[UR8][R2.64] ;  /* 0x0000000802047981 */ /* 0x000e24000c1e1900 */
[----:B0-----:R-:W-:-:S05]  /*09d0*/  IMAD.IADD R7, R4, 0x1, R7 ;  /* 0x0000000104077824 */ /* 0x001fca00078e0207 */
[----:B------:R0:W-:Y:S02]  /*09e0*/  STG.E desc[UR8][R2.64], R7 ;  /* 0x0000000702007986 */ /* 0x0001e4000c101908 */
.L_x_9:
[----:B------:R-:W-:Y:S05]  /*09f0*/  BSYNC.RECONVERGENT B0 ;  /* 0x0000000000007941 */ /* 0x000fea0003800200 */
.L_x_8:
[----:B------:R-:W-:Y:S05]  /*0a00*/  @P1 EXIT ;  /* 0x000000000000194d */ /* 0x000fea0003800000 */
[----:B0-----:R-:W0:Y:S01]  /*0a10*/  LDC.64 R2, c[0x0][0x380] ;  /* 0x0000e000ff027b82 */ /* 0x001e220000000a00 */
[----:B------:R-:W-:-:S05]  /*0a20*/  IADD3 R5, PT, PT, -R0, UR7, R5 ;  /* 0x0000000700057c10 */ /* 0x000fca000fffe105 */
[----:B0-----:R-:W-:Y:S02]  /*0a30*/  IMAD.WIDE.U32 R2, R5, 0x4, R2 ;  /* 0x0000000405027825 */ /* 0x001fe400078e0002 */
[----:B------:R-:W0:Y:S04]  /*0a40*/  LDS R5, [UR5] ;  /* 0x00000005ff057984 */ /* 0x000e280008000800 */
[----:B------:R-:W0:Y:S02]  /*0a50*/  LDG.E R0, desc[UR8][R2.64] ;  /* 0x0000000802007981 */ /* 0x000e24000c1e1900 */
[----:B0-----:R-:W-:-:S05]  /*0a60*/  IMAD.IADD R5, R5, 0x1, R0 ;  /* 0x0000000105057824 */ /* 0x001fca00078e0200 */
[----:B------:R-:W-:Y:S01]  /*0a70*/  STG.E desc[UR8][R2.64], R5 ;  /* 0x0000000502007986 */ /* 0x000fe2000c101908 */
[----:B------:R-:W-:Y:S05]  /*0a80*/  EXIT ;  /* 0x000000000000794d */ /* 0x000fea0003800000 */
.L_x_10:
[----:B------:R-:W-:-:S00]  /*0a90*/  BRA `(.L_x_10) ;  /* 0xfffffffc00fc7947 */ /* 0x000fc0000383ffff */
[----:B------:R-:W-:-:S00]  /*0aa0*/  NOP ;  /* 0x0000000000007918 */ /* 0x000fc00000000000 */
        /* <DEDUP_REMOVED lines=13> */
.L_x_12:


//--------------------- .text._Z7prescanPjS_iS_j  --------------------------
	.section	.text._Z7prescanPjS_iS_j,"ax",@progbits
	.align	128
        .global         _Z7prescanPjS_iS_j
        .type           _Z7prescanPjS_iS_j,@function
        .size           _Z7prescanPjS_iS_j,(.L_x_13 - _Z7prescanPjS_iS_j)
        .other          _Z7prescanPjS_iS_j,@"STO_CUDA_ENTRY STV_DEFAULT"
_Z7prescanPjS_iS_j:
.text._Z7prescanPjS_iS_j:
[----:B------:R-:W-:Y:S01]  /*0000*/  LDC R1, c[0x0][0x37c] ;  /* 0x0000df00ff017b82 */ /* 0x000fe20000000800 */
[----:B------:R-:W0:Y:S01]  /*0010*/  LDCU UR5, c[0x0][0x3a0] ;  /* 0x00007400ff0577ac */ /* 0x000e220008000800 */
[----:B------:R-:W1:Y:S01]  /*0020*/  S2R R4, SR_CTAID.X ;  /* 0x0000000000047919 */ /* 0x000e620000002500 */
[----:B0-----:R-:W-:Y:S02]  /*0030*/  ULOP3.LUT UP0, URZ, UR5, 0x7, URZ, 0xc0, !UPT ;  /* 0x0000000705ff7892 */ /* 0x001fe4000f80c0ff */
[----:B------:R-:W-:Y:S02]  /*0040*/  USHF.R.U32.HI UR4, URZ, 0x3, UR5 ;  /* 0x00000003ff047899 */ /* 0x000fe40008011605 */
[----:B------:R-:W-:-:S07]  /*0050*/  ULEA.HI UR6, UR5, 0x1, URZ, 0x1d ;  /* 0x0000000105067891 */ /* 0x000fce000f8fe8ff */
[----:B------:R-:W-:-:S04]  /*0060*/  @!UP0 UIADD3 UR6, UPT, UPT, UR4, URZ, URZ ;  /* 0x000000ff04068290 */ /* 0x000fc8000fffe0ff */
[----:B------:R-:W-:Y:S02]  /*0070*/  ULEA UR4, UR6, -UR5, 0x3 ;  /* 0x8000000506047291 */ /* 0x000fe4000f8e18ff */
[----:B------:R-:W-:-:S03]  /*0080*/  ISETP.NE.U32.AND P2, PT, RZ, UR6, PT ;  /* 0x00000006ff007c0c */ /* 0x000fc6000bf45070 */
[----:B------:R-:W0:Y:S08]  /*0090*/  I2F.U32.RP R0, UR6 ;  /* 0x0000000600007d06 */ /* 0x000e300008209000 */
[----:B0-----:R-:W0:Y:S02]  /*00a0*/  MUFU.RCP R0, R0 ;  /* 0x0000000000007308 */ /* 0x001e240000001000 */
[----:B0-----:R-:W-:-:S02]  /*00b0*/  VIADD R2, R0, 0xffffffe ;  /* 0x0ffffffe00027836 */ /* 0x001fc40000000000 */
[----:B------:R-:W0:Y:S04]  /*00c0*/  LDC R0, c[0x0][0x360] ;  /* 0x0000d800ff007b82 */ /* 0x000e280000000800 */
[----:B------:R2:W3:Y:S02]  /*00d0*/  F2I.FTZ.U32.TRUNC.NTZ R3, R2 ;  /* 0x0000000200037305 */ /* 0x0004e4000021f000 */
[----:B--2---:R-:W-:Y:S01]  /*00e0*/  IMAD.MOV.U32 R2, RZ, RZ, RZ ;  /* 0x000000ffff027224 */ /* 0x004fe200078e00ff */
[----:B---3--:R-:W-:-:S05]  /*00f0*/  IADD3 R5, PT, PT, RZ, -R3, RZ ;  /* 0x80000003ff057210 */ /* 0x008fca0007ffe0ff */
[----:B------:R-:W-:-:S04]  /*0100*/  IMAD R5, R5, UR6, RZ ;  /* 0x0000000605057c24 */ /* 0x000fc8000f8e02ff */
[----:B------:R-:W-:Y:S01]  /*0110*/  IMAD.HI.U32 R3, R3, R5, R2 ;  /* 0x0000000503037227 */ /* 0x000fe200078e0002 */
[----:B0-----:R-:W-:Y:S01]  /*0120*/  SHF.L.U32 R2, R0, 0x1, RZ ;  /* 0x0000000100027819 */ /* 0x001fe200000006ff */
[----:B------:R-:W0:Y:S04]  /*0130*/  S2R R5, SR_TID.X ;  /* 0x0000000000057919 */ /* 0x000e280000002100 */
[----:B-1----:R-:W-:-:S05]  /*0140*/  IMAD.HI.U32 R6, R3, R4, RZ ;  /* 0x0000000403067227 */ /* 0x002fca00078e00ff */
[----:B------:R-:W-:-:S05]  /*0150*/  IADD3 R3, PT, PT, -R6, RZ, RZ ;  /* 0x000000ff06037210 */ /* 0x000fca0007ffe1ff */
[----:B------:R-:W-:-:S05]  /*0160*/  IMAD R3, R3, UR6, R4 ;  /* 0x0000000603037c24 */ /* 0x000fca000f8e0204 */
[----:B------:R-:W-:-:S13]  /*0170*/  ISETP.GE.U32.AND P0, PT, R3, UR6, PT ;  /* 0x0000000603007c0c */ /* 0x000fda000bf06070 */
[----:B------:R-:W-:Y:S01]  /*0180*/  @P0 VIADD R3, R3, -UR6 ;  /* 0x8000000603030c36 */ /* 0x000fe20008000000 */
[----:B------:R-:W-:Y:S01]  /*0190*/  @P0 IADD3 R6, PT, PT, R6, 0x1, RZ ;  /* 0x0000000106060810 */ /* 0x000fe20007ffe0ff */
[----:B0-----:R-:W-:-:S03]  /*01a0*/  IMAD R2, R2, R4, R5 ;  /* 0x0000000402027224 */ /* 0x001fc600078e0205 */
[----:B------:R-:W-:-:S13]  /*01b0*/  ISETP.GE.U32.AND P1, PT, R3, UR6, PT ;  /* 0x0000000603007c0c */ /* 0x000fda000bf26070 */
[----:B------:R-:W-:Y:S01]  /*01c0*/  @P1 VIADD R6, R6, 0x1 ;  /* 0x0000000106061836 */ /* 0x000fe20000000000 */
[----:B------:R-:W-:Y:S01]  /*01d0*/  @!P2 LOP3.LUT R6, RZ, UR6, RZ, 0x33, !PT ;  /* 0x00000006ff06ac12 */ /* 0x000fe2000f8e33ff */
[----:B------:R-:W0:Y:S04]  /*01e0*/  LDCU.64 UR6, c[0x0][0x358] ;  /* 0x00006b00ff0677ac */ /* 0x000e280008000a00 */
[----:B------:R-:W-:-:S04]  /*01f0*/  IMAD R3, R6, UR4, RZ ;  /* 0x0000000406037c24 */ /* 0x000fc8000f8e02ff */
[----:B------:R-:W-:-:S04]  /*0200*/  IMAD R7, R6, UR5, R3 ;  /* 0x0000000506077c24 */ /* 0x000fc8000f8e0203 */
[----:B------:R-:W-:-:S05]  /*0210*/  IMAD.IADD R7, R2, 0x1, -R7 ;  /* 0x0000000102077824 */ /* 0x000fca00078e0a07 */
[C---:B------:R-:W-:Y:S02]  /*0220*/  IADD3 R6, PT, PT, R7.reuse, R0, RZ ;  /* 0x0000000007067210 */ /* 0x040fe40007ffe0ff */
[----:B------:R-:W-:Y:S02]  /*0230*/  ISETP.GE.U32.AND P0, PT, R7, UR5, PT ;  /* 0x0000000507007c0c */ /* 0x000fe4000bf06070 */
[----:B------:R-:W-:-:S11]  /*0240*/  ISETP.GE.U32.AND P1, PT, R6, UR5, PT ;  /* 0x0000000506007c0c */ /* 0x000fd6000bf26070 */
[----:B------:R-:W1:Y:S01]  /*0250*/  @!P0 LDC.64 R10, c[0x0][0x388] ;  /* 0x0000e200ff0a8b82 */ /* 0x000e620000000a00 */
[----:B------:R-:W-:Y:S01]  /*0260*/  @!P0 IMAD.IADD R7, R2, 0x1, -R3 ;  /* 0x0000000102078824 */ /* 0x000fe200078e0a03 */
[----:B------:R-:W-:-:S06]  /*0270*/  @!P1 IADD3 R9, PT, PT, -R3, R2, R0 ;  /* 0x0000000203099210 */ /* 0x000fcc0007ffe100 */
[----:B------:R-:W2:Y:S01]  /*0280*/  @!P1 LDC.64 R12, c[0x0][0x388] ;  /* 0x0000e200ff0c9b82 */ /* 0x000ea20000000a00 */
[----:B-1----:R-:W-:-:S06]  /*0290*/  @!P0 IMAD.WIDE.U32 R10, R7, 0x4, R10 ;  /* 0x00000004070a8825 */ /* 0x002fcc00078e000a */
[----:B0-----:R-:W3:Y:S01]  /*02a0*/  @!P0 LDG.E R11, desc[UR6][R10.64] ;  /* 0x000000060a0b8981 */ /* 0x001ee2000c1e1900 */
[----:B--2---:R-:W-:-:S06]  /*02b0*/  @!P1 IMAD.WIDE.U32 R12, R9, 0x4, R12 ;  /* 0x00000004090c9825 */ /* 0x004fcc00078e000c */
[----:B------:R-:W2:Y:S01]  /*02c0*/  @!P1 LDG.E R13, desc[UR6][R12.64] ;  /* 0x000000060c0d9981 */ /* 0x000ea2000c1e1900 */
[----:B------:R-:W0:Y:S01]  /*02d0*/  S2UR UR5, SR_CgaCtaId ;  /* 0x00000000000579c3 */ /* 0x000e220000008800 */
[----:B------:R-:W-:Y:S02]  /*02e0*/  UMOV UR4, 0x400 ;  /* 0x0000040000047882 */ /* 0x000fe40000000000 */
[----:B0-----:R-:W-:-:S06]  /*02f0*/  ULEA UR4, UR5, UR4, 0x18 ;  /* 0x0000000405047291 */ /* 0x001fcc000f8ec0ff */
[----:B------:R-:W-:-:S04]  /*0300*/  LEA R8, R5, UR4, 0x2 ;  /* 0x0000000405087c11 */ /* 0x000fc8000f8e10ff */
[----:B------:R-:W-:Y:S02]  /*0310*/  LEA R6, R0, R8, 0x2 ;  /* 0x0000000800067211 */ /* 0x000fe400078e10ff */
[----:B------:R-:W-:-:S13]  /*0320*/  ISETP.GT.U32.AND P2, PT, R5, 0x3, PT ;  /* 0x000000030500780c */ /* 0x000fda0003f44070 */
[C---:B------:R-:W-:Y:S01]  /*0330*/  @!P2 IMAD R7, R5.reuse, 0x4, R8 ;  /* 0x000000040507a824 */ /* 0x040fe200078e0208 */
[C---:B------:R-:W-:Y:S02]  /*0340*/  ISETP.GT.U32.AND P3, PT, R5.reuse, 0x1, PT ;  /* 0x000000010500780c */ /* 0x040fe40003f64070 */
[----:B------:R-:W-:Y:S01]  /*0350*/  ISETP.NE.AND P4, PT, R5, RZ, PT ;  /* 0x000000ff0500720c */ /* 0x000fe20003f85270 */
[----:B---3--:R-:W-:Y:S04]  /*0360*/  @!P0 STS [R8], R11 ;  /* 0x0000000b08008388 */ /* 0x008fe80000000800 */
[----:B------:R-:W-:Y:S04]  /*0370*/  @P0 STS [R8], RZ ;  /* 0x000000ff08000388 */ /* 0x000fe80000000800 */
[----:B--2---:R-:W-:Y:S04]  /*0380*/  @!P1 STS [R6], R13 ;  /* 0x0000000d06009388 */ /* 0x004fe80000000800 */
[----:B------:R-:W-:Y:S01]  /*0390*/  @P1 STS [R6], RZ ;  /* 0x000000ff06001388 */ /* 0x000fe20000000800 */
[----:B------:R-:W-:Y:S06]  /*03a0*/  BAR.SYNC.DEFER_BLOCKING 0x0 ;  /* 0x0000000000007b1d */ /* 0x000fec0000010000 */
[----:B------:R-:W-:Y:S04]  /*03b0*/  @!P2 LDS R9, [R7] ;  /* 0x000000000709a984 */ /* 0x000fe80000000800 */
[----:B------:R-:W0:Y:S02]  /*03c0*/  @!P2 LDS R10, [R7+0x4] ;  /* 0x00000400070aa984 */ /* 0x000e240000000800 */
[----:B0-----:R-:W-:-:S05]  /*03d0*/  @!P2 IADD3 R10, PT, PT, R9, R10, RZ ;  /* 0x0000000a090aa210 */ /* 0x001fca0007ffe0ff */
[----:B------:R-:W-:Y:S01]  /*03e0*/  @!P2 STS [R7+0x4], R10 ;  /* 0x0000040a0700a388 */ /* 0x000fe20000000800 */
[----:B------:R-:W-:Y:S01]  /*03f0*/  @!P3 IMAD R9, R5, 0xc, R8 ;  /* 0x0000000c0509b824 */ /* 0x000fe200078e0208 */
[----:B------:R-:W-:Y:S06]  /*0400*/  BAR.SYNC.DEFER_BLOCKING 0x0 ;  /* 0x0000000000007b1d */ /* 0x000fec0000010000 */
[----:B------:R-:W-:Y:S04]  /*0410*/  @!P3 LDS R11, [R9+0x4] ;  /* 0x00000400090bb984 */ /* 0x000fe80000000800 */
[----:B------:R-:W0:Y:S02]  /*0420*/  @!P3 LDS R12, [R9+0xc] ;  /* 0x00000c00090cb984 */ /* 0x000e240000000800 */
[----:B0-----:R-:W-:-:S05]  /*0430*/  @!P3 IMAD.IADD R12, R11, 0x1, R12 ;  /* 0x000000010b0cb824 */ /* 0x001fca00078e020c */
[----:B------:R-:W-:Y:S01]  /*0440*/  @!P3 STS [R9+0xc], R12 ;  /* 0x00000c0c0900b388 */ /* 0x000fe20000000800 */
[----:B------:R-:W-:Y:S06]  /*0450*/  BAR.SYNC.DEFER_BLOCKING 0x0 ;  /* 0x0000000000007b1d */ /* 0x000fec0000010000 */
[----:B------:R-:W-:Y:S04]  /*0460*/  @!P4 LDS R11, [UR4+0xc] ;  /* 0x00000c04ff0bc984 */ /* 0x000fe80008000800 */
[----:B------:R-:W0:Y:S01]  /*0470*/  @!P4 LDS R14, [UR4+0x1c] ;  /* 0x00001c04ff0ec984 */ /* 0x000e220008000800 */
[----:B------:R-:W-:-:S02]  /*0480*/  @!P4 LEA R7, R0, UR4, 0x3 ;  /* 0x000000040007cc11 */ /* 0x000fc4000f8e18ff */
[----:B0-----:R-:W-:Y:S02]  /*0490*/  @!P4 IADD3 R14, PT, PT, R11, R14, RZ ;  /* 0x0000000e0b0ec210 */ /* 0x001fe40007ffe0ff */
[----:B------:R-:W0:Y:S03]  /*04a0*/  @!P4 LDC.64 R10, c[0x0][0x398] ;  /* 0x0000e600ff0acb82 */ /* 0x000e260000000a00 */
[----:B------:R-:W-:Y:S05]  /*04b0*/  @!P4 STS [UR4+0x1c], R14 ;  /* 0x00001c0eff00c988 */ /* 0x000fea0008000804 */
[----:B------:R-:W-:Y:S06]  /*04c0*/  BAR.SYNC.DEFER_BLOCKING 0x0 ;  /* 0x0000000000007b1d */ /* 0x000fec0000010000 */
[----:B------:R-:W1:Y:S01]  /*04d0*/  @!P4 LDS R13, [R7+-0x4] ;  /* 0xfffffc00070dc984 */ /* 0x000e620000000800 */
[----:B0-----:R-:W-:-:S03]  /*04e0*/  @!P4 IMAD.WIDE.U32 R10, R4, 0x4, R10 ;  /* 0x00000004040ac825 */ /* 0x001fc600078e000a */
[----:B------:R-:W-:Y:S04]  /*04f0*/  @!P4 STS [R7+-0x4], RZ ;  /* 0xfffffcff0700c388 */ /* 0x000fe80000000800 */
[----:B-1----:R-:W-:Y:S01]  /*0500*/  @!P4 STG.E desc[UR6][R10.64], R13 ;  /* 0x0000000d0a00c986 */ /* 0x002fe2000c101906 */
[----:B------:R-:W-:Y:S06]  /*0510*/  BAR.SYNC.DEFER_BLOCKING 0x0 ;  /* 0x0000000000007b1d */ /* 0x000fec0000010000 */
[----:B------:R-:W-:Y:S04]  /*0520*/  @!P4 LDS R4, [UR4+0x1c] ;  /* 0x00001c04ff04c984 */ /* 0x000fe80008000800 */
[----:B------:R-:W0:Y:S01]  /*0530*/  @!P4 LDS R9, [UR4+0xc] ;  /* 0x00000c04ff09c984 */ /* 0x000e220008000800 */
[----:B------:R-:W-:Y:S01]  /*0540*/  @!P3 LEA R12, R5, UR4, 0x4 ;  /* 0x00000004050cbc11 */ /* 0x000fe2000f8e20ff */
[----:B0-----:R-:W-:-:S02]  /*0550*/  @!P4 IMAD.IADD R9, R4, 0x1, R9 ;  /* 0x000000010409c824 */ /* 0x001fc400078e0209 */
[----:B------:R0:W-:Y:S04]  /*0560*/  @!P4 STS [UR4+0xc], R4 ;  /* 0x00000c04ff00c988 */ /* 0x0001e80008000804 */
[----:B------:R-:W-:Y:S01]  /*0570*/  @!P4 STS [UR4+0x1c], R9 ;  /* 0x00001c09ff00c988 */ /* 0x000fe20008000804 */
[----:B------:R-:W-:Y:S06]  /*0580*/  BAR.SYNC.DEFER_BLOCKING 0x0 ;  /* 0x0000000000007b1d */ /* 0x000fec0000010000 */
[----:B------:R-:W-:Y:S04]  /*0590*/  @!P3 LDS R14, [R12+0x4] ;  /* 0x000004000c0eb984 */ /* 0x000fe80000000800 */
[----:B------:R-:W1:Y:S01]  /*05a0*/  @!P3 LDS R7, [R12+0xc] ;  /* 0x00000c000c07b984 */ /* 0x000e620000000800 */
[----:B------:R-:W-:-:S02]  /*05b0*/  @!P2 LEA R11, R5, UR4, 0x3 ;  /* 0x00000004050bac11 */ /* 0x000fc4000f8e18ff */
[----:B0-----:R-:W0:Y:S01]  /*05c0*/  @!P0 LDC.64 R4, c[0x0][0x380] ;  /* 0x0000e000ff048b82 */ /* 0x001e220000000a00 */
[----:B-1----:R-:W-:Y:S01]  /*05d0*/  @!P3 IADD3 R10, PT, PT, R7, R14, RZ ;  /* 0x0000000e070ab210 */ /* 0x002fe20007ffe0ff */
[----:B------:R-:W-:Y:S04]  /*05e0*/  @!P3 STS [R12+0x4], R7 ;  /* 0x000004070c00b388 */ /* 0x000fe80000000800 */
[----:B------:R-:W-:Y:S02]  /*05f0*/  @!P3 STS [R12+0xc], R10 ;  /* 0x00000c0a0c00b388 */ /* 0x000fe40000000800 */
[----:B------:R-:W-:Y:S06]  /*0600*/  BAR.SYNC.DEFER_BLOCKING 0x0 ;  /* 0x0000000000007b1d */ /* 0x000fec0000010000 */
[----:B------:R-:W1:Y:S02]  /*0610*/  @!P2 LDS.64 R14, [R11] ;  /* 0x000000000b0ea984 */ /* 0x000e640000000a00 */
[----:B-1----:R-:W-:Y:S01]  /*0620*/  @!P2 IMAD.IADD R17, R15, 0x1, R14 ;  /* 0x000000010f11a824 */ /* 0x002fe200078e020e */
[----:B------:R-:W-:-:S05]  /*0630*/  MOV R16, R15 ;  /* 0x0000000f00107202 */ /* 0x000fca0000000f00 */
[----:B------:R-:W-:Y:S01]  /*0640*/  @!P2 STS.64 [R11], R16 ;  /* 0x000000100b00a388 */ /* 0x000fe20000000a00 */
[----:B------:R-:W-:Y:S06]  /*0650*/  BAR.SYNC.DEFER_BLOCKING 0x0 ;  /* 0x0000000000007b1d */ /* 0x000fec0000010000 */
[----:B------:R-:W1:Y:S01]  /*0660*/  @!P0 LDS R9, [R8] ;  /* 0x0000000008098984 */ /* 0x000e620000000800 */
[----:B------:R-:W-:-:S04]  /*0670*/  @!P0 IMAD.IADD R13, R2, 0x1, -R3 ;  /* 0x00000001020d8824 */ /* 0x000fc800078e0a03 */
[----:B0-----:R-:W-:-:S05]  /*0680*/  @!P0 IMAD.WIDE.U32 R4, R13, 0x4, R4 ;  /* 0x000000040d048825 */ /* 0x001fca00078e0004 */
[----:B-1----:R0:W-:Y:S01]  /*0690*/  @!P0 STG.E desc[UR6][R4.64], R9 ;  /* 0x0000000904008986 */ /* 0x0021e2000c101906 */
[----:B------:R-:W-:Y:S05]  /*06a0*/  @P1 EXIT ;  /* 0x000000000000194d */ /* 0x000fea0003800000 */
[----:B------:R-:W1:Y:S01]  /*06b0*/  LDS R7, [R6] ;  /* 0x0000000006077984 */ /* 0x000e620000000800 */
[----:B0-----:R-:W0:Y:S01]  /*06c0*/  LDC.64 R4, c[0x0][0x380] ;  /* 0x0000e000ff047b82 */ /* 0x001e220000000a00 */
[----:B------:R-:W-:-:S05]  /*06d0*/  IADD3 R3, PT, PT, -R3, R2, R0 ;  /* 0x0000000203037210 */ /* 0x000fca0007ffe100 */
[----:B0-----:R-:W-:-:S05]  /*06e0*/  IMAD.WIDE.U32 R2, R3, 0x4, R4 ;  /* 0x0000000403027825 */ /* 0x001fca00078e0004 */
[----:B-1----:R-:W-:Y:S01]  /*06f0*/  STG.E desc[UR6][R2.64], R7 ;  /* 0x0000000702007986 */ /* 0x002fe2000c101906 */
[----:B------:R-:W-:Y:S05]  /*0700*/  EXIT ;  /* 0x000000000000794d */ /* 0x000fea0003800000 */
.L_x_11:
        /* <DEDUP_REMOVED lines=15> */
.L_x_13:


//--------------------- .nv.shared._Z9addOffsetPjS_j --------------------------
	.section	.nv.shared._Z9addOffsetPjS_j,"aw",@nobits
	.sectionflags	@""
	.align	4
.nv.shared._Z9addOffsetPjS_j:
	.zero		1028


//--------------------- .nv.shared.reserved.0     --------------------------
	.section	.nv.shared.reserved.0,"aw",@nobits
	.weak		__nv_reservedSMEM_offset_0_alias
	.size		__nv_reservedSMEM_offset_0_alias, 0, 64
	.other		__nv_reservedSMEM_offset_0_alias,@"STO_CUDA_RESERVED_SHARED STV_DEFAULT"
__nv_reservedSMEM_offset_0_alias:
	.zero		0
	.zero		64


//--------------------- .nv.shared._Z7prescanPjS_iS_j --------------------------
	.section	.nv.shared._Z7prescanPjS_iS_j,"aw",@nobits
	.sectionflags	@""
	.align	4
.nv.shared._Z7prescanPjS_iS_j:
	.zero		1056


//--------------------- .nv.constant0._Z9addOffsetPjS_j --------------------------
	.section	.nv.constant0._Z9addOffsetPjS_j,"a",@progbits
	.sectionflags	@""
	.align	4
.nv.constant0._Z9addOffsetPjS_j:
	.zero		916


//--------------------- .nv.constant0._Z7prescanPjS_iS_j --------------------------
	.section	.nv.constant0._Z7prescanPjS_iS_j,"a",@progbits
	.sectionflags	@""
	.align	4
.nv.constant0._Z7prescanPjS_iS_j:
	.zero		932


//--------------------- SYMBOLS --------------------------

	.type		.nv.reservedSmem.offset0,@object
	.size		.nv.reservedSmem.offset0,0x4
	.type		.nv.reservedSmem.cap,@object
	.size		.nv.reservedSmem.cap,0x4
